	.headerflags	@"EF_CUDA_TEXMODE_UNIFIED EF_CUDA_64BIT_ADDRESS EF_CUDA_ACCELERATORS EF_CUDA_SM90 EF_CUDA_VIRTUAL_SM(EF_CUDA_SM90)"
	.elftype	@"ET_EXEC"


//--------------------- .nv.info                  --------------------------
	.section	.nv.info,"",@"SHT_CUDA_INFO"
	.align	4


	//----- nvinfo : EIATTR_REGCOUNT
	.align		4
        /*0000*/ 	.byte	0x04, 0x2f
        /*0002*/ 	.short	(.L_1 - .L_0)
	.align		4
.L_0:
        /*0004*/ 	.word	index@(triton_per_fused_argmax_eq_stack_sum_0)
        /*0008*/ 	.word	0x0000001d


	//----- nvinfo : EIATTR_MIN_STACK_SIZE
	.align		4
.L_1:
        /*000c*/ 	.byte	0x04, 0x12
        /*000e*/ 	.short	(.L_3 - .L_2)
	.align		4
.L_2:
        /*0010*/ 	.word	index@(triton_per_fused_argmax_eq_stack_sum_0)
        /*0014*/ 	.word	0x00000000


	//----- nvinfo : EIATTR_FRAME_SIZE
	.align		4
.L_3:
        /*0018*/ 	.byte	0x04, 0x11
        /*001a*/ 	.short	(.L_5 - .L_4)
	.align		4
.L_4:
        /*001c*/ 	.word	index@(triton_per_fused_argmax_eq_stack_sum_0)
        /*0020*/ 	.word	0x00000000


	//----- nvinfo : EIATTR_MIN_STACK_SIZE
	.align		4
.L_5:
        /*0024*/ 	.byte	0x04, 0x12
        /*0026*/ 	.short	(.L_7 - .L_6)
	.align		4
.L_6:
        /*0028*/ 	.word	index@(triton_per_fused_argmax_eq_stack_sum_0)
        /*002c*/ 	.word	0x00000000
.L_7:


//--------------------- .nv.info.triton_per_fused_argmax_eq_stack_sum_0 --------------------------
	.section	.nv.info.triton_per_fused_argmax_eq_stack_sum_0,"",@"SHT_CUDA_INFO"
	.sectionflags	@""
	.align	4


	//----- nvinfo : EIATTR_CUDA_API_VERSION
	.align		4
        /*0000*/ 	.byte	0x04, 0x37
        /*0002*/ 	.short	(.L_9 - .L_8)
.L_8:
        /*0004*/ 	.word	0x0000007c


	//----- nvinfo : EIATTR_KPARAM_INFO
	.align		4
.L_9:
        /*0008*/ 	.byte	0x04, 0x17
        /*000a*/ 	.short	(.L_11 - .L_10)
.L_10:
        /*000c*/ 	.word	0x00000000
        /*0010*/ 	.short	0x0005
        /*0012*/ 	.short	0x0028
        /*0014*/ 	.byte	0x00, 0xf0, 0x11, 0x00


	//----- nvinfo : EIATTR_KPARAM_INFO
	.align		4
.L_11:
        /*0018*/ 	.byte	0x04, 0x17
        /*001a*/ 	.short	(.L_13 - .L_12)
.L_12:
        /*001c*/ 	.word	0x00000000
        /*0020*/ 	.short	0x0004
        /*0022*/ 	.short	0x0020
        /*0024*/ 	.byte	0x00, 0xf4, 0x21, 0x00


	//----- nvinfo : EIATTR_KPARAM_INFO
	.align		4
.L_13:
        /*0028*/ 	.byte	0x04, 0x17
        /*002a*/ 	.short	(.L_15 - .L_14)
.L_14:
        /*002c*/ 	.word	0x00000000
        /*0030*/ 	.short	0x0003
        /*0032*/ 	.short	0x0018
        /*0034*/ 	.byte	0x00, 0xf4, 0x21, 0x00


	//----- nvinfo : EIATTR_KPARAM_INFO
	.align		4
.L_15:
        /*0038*/ 	.byte	0x04, 0x17
        /*003a*/ 	.short	(.L_17 - .L_16)
.L_16:
        /*003c*/ 	.word	0x00000000
        /*0040*/ 	.short	0x0002
        /*0042*/ 	.short	0x0010
        /*0044*/ 	.byte	0x00, 0xf4, 0x21, 0x00


	//----- nvinfo : EIATTR_KPARAM_INFO
	.align		4
.L_17:
        /*0048*/ 	.byte	0x04, 0x17
        /*004a*/ 	.short	(.L_19 - .L_18)
.L_18:
        /*004c*/ 	.word	0x00000000
        /*0050*/ 	.short	0x0001
        /*0052*/ 	.short	0x0008
        /*0054*/ 	.byte	0x00, 0xf4, 0x21, 0x00


	//----- nvinfo : EIATTR_KPARAM_INFO
	.align		4
.L_19:
        /*0058*/ 	.byte	0x04, 0x17
        /*005a*/ 	.short	(.L_21 - .L_20)
.L_20:
        /*005c*/ 	.word	0x00000000
        /*0060*/ 	.short	0x0000
        /*0062*/ 	.short	0x0000
        /*0064*/ 	.byte	0x00, 0xf4, 0x21, 0x00


	//----- nvinfo : EIATTR_SPARSE_MMA_MASK
	.align		4
.L_21:
        /*0068*/ 	.byte	0x03, 0x50
        /*006a*/ 	.short	0x0000


	//----- nvinfo : EIATTR_MAXREG_COUNT
	.align		4
        /*006c*/ 	.byte	0x03, 0x1b
        /*006e*/ 	.short	0x00ff


	//----- nvinfo : EIATTR_COOP_GROUP_MASK_REGIDS
	.align		4
        /*0070*/ 	.byte	0x04, 0x29
        /*0072*/ 	.short	(.L_23 - .L_22)


	//   ....[0]....
.L_22:
        /*0074*/ 	.word	0xffffffff


	//   ....[1]....
        /*0078*/ 	.word	0xffffffff


	//   ....[2]....
        /*007c*/ 	.word	0xffffffff


	//   ....[3]....
        /*0080*/ 	.word	0xffffffff


	//   ....[4]....
        /*0084*/ 	.word	0xffffffff


	//   ....[5]....
        /*0088*/ 	.word	0xffffffff


	//   ....[6]....
        /*008c*/ 	.word	0xffffffff


	//   ....[7]....
        /*0090*/ 	.word	0xffffffff


	//   ....[8]....
        /*0094*/ 	.word	0xffffffff


	//   ....[9]....
        /*0098*/ 	.word	0xffffffff


	//   ....[10]....
        /*009c*/ 	.word	0xffffffff


	//   ....[11]....
        /*00a0*/ 	.word	0xffffffff


	//   ....[12]....
        /*00a4*/ 	.word	0xffffffff


	//   ....[13]....
        /*00a8*/ 	.word	0xffffffff


	//   ....[14]....
        /*00ac*/ 	.word	0xffffffff


	//   ....[15]....
        /*00b0*/ 	.word	0xffffffff


	//   ....[16]....
        /*00b4*/ 	.word	0xffffffff


	//   ....[17]....
        /*00b8*/ 	.word	0xffffffff


	//   ....[18]....
        /*00bc*/ 	.word	0xffffffff


	//   ....[19]....
        /*00c0*/ 	.word	0xffffffff


	//   ....[20]....
        /*00c4*/ 	.word	0xffffffff


	//   ....[21]....
        /*00c8*/ 	.word	0xffffffff


	//   ....[22]....
        /*00cc*/ 	.word	0xffffffff


	//   ....[23]....
        /*00d0*/ 	.word	0xffffffff


	//   ....[24]....
        /*00d4*/ 	.word	0xffffffff


	//   ....[25]....
        /*00d8*/ 	.word	0xffffffff


	//   ....[26]....
        /*00dc*/ 	.word	0xffffffff


	//   ....[27]....
        /*00e0*/ 	.word	0xffffffff


	//   ....[28]....
        /*00e4*/ 	.word	0xffffffff


	//   ....[29]....
        /*00e8*/ 	.word	0xffffffff


	//   ....[30]....
        /*00ec*/ 	.word	0xffffffff


	//   ....[31]....
        /*00f0*/ 	.word	0xffffffff


	//   ....[32]....
        /*00f4*/ 	.word	0xffffffff


	//   ....[33]....
        /*00f8*/ 	.word	0xffffffff


	//   ....[34]....
        /*00fc*/ 	.word	0xffffffff


	//   ....[35]....
        /*0100*/ 	.word	0xffffffff


	//   ....[36]....
        /*0104*/ 	.word	0xffffffff


	//   ....[37]....
        /*0108*/ 	.word	0xffffffff


	//   ....[38]....
        /*010c*/ 	.word	0xffffffff


	//   ....[39]....
        /*0110*/ 	.word	0xffffffff


	//   ....[40]....
        /*0114*/ 	.word	0xffffffff


	//   ....[41]....
        /*0118*/ 	.word	0xffffffff


	//   ....[42]....
        /*011c*/ 	.word	0xffffffff


	//   ....[43]....
        /*0120*/ 	.word	0xffffffff


	//----- nvinfo : EIATTR_COOP_GROUP_INSTR_OFFSETS
	.align		4
.L_23:
        /*0124*/ 	.byte	0x04, 0x28
        /*0126*/ 	.short	(.L_25 - .L_24)


	//   ....[0]....
.L_24:
        /*0128*/ 	.word	0x000002a0


	//   ....[1]....
        /*012c*/ 	.word	0x000002c0


	//   ....[2]....
        /*0130*/ 	.word	0x000002e0


	//   ....[3]....
        /*0134*/ 	.word	0x00000300


	//   ....[4]....
        /*0138*/ 	.word	0x00000330


	//   ....[5]....
        /*013c*/ 	.word	0x00000360


	//   ....[6]....
        /*0140*/ 	.word	0x00000380


	//   ....[7]....
        /*0144*/ 	.word	0x000003a0


	//   ....[8]....
        /*0148*/ 	.word	0x000003d0


	//   ....[9]....
        /*014c*/ 	.word	0x000003e0


	//   ....[10]....
        /*0150*/ 	.word	0x00000400


	//   ....[11]....
        /*0154*/ 	.word	0x00000430


	//   ....[12]....
        /*0158*/ 	.word	0x00000470


	//   ....[13]....
        /*015c*/ 	.word	0x000004a0


	//   ....[14]....
        /*0160*/ 	.word	0x000004f0


	//   ....[15]....
        /*0164*/ 	.word	0x00000540


	//   ....[16]....
        /*0168*/ 	.word	0x00000550


	//   ....[17]....
        /*016c*/ 	.word	0x00000580


	//   ....[18]....
        /*0170*/ 	.word	0x000005a0


	//   ....[19]....
        /*0174*/ 	.word	0x000005f0


	//   ....[20]....
        /*0178*/ 	.word	0x00000610


	//   ....[21]....
        /*017c*/ 	.word	0x00000640


	//   ....[22]....
        /*0180*/ 	.word	0x00000650


	//   ....[23]....
        /*0184*/ 	.word	0x00000670


	//   ....[24]....
        /*0188*/ 	.word	0x00000690


	//   ....[25]....
        /*018c*/ 	.word	0x00000710


	//   ....[26]....
        /*0190*/ 	.word	0x00000720


	//   ....[27]....
        /*0194*/ 	.word	0x00000730


	//   ....[28]....
        /*0198*/ 	.word	0x00000780


	//   ....[29]....
        /*019c*/ 	.word	0x000007a0


	//   ....[30]....
        /*01a0*/ 	.word	0x000007f0


	//   ....[31]....
        /*01a4*/ 	.word	0x00000810


	//   ....[32]....
        /*01a8*/ 	.word	0x00000820


	//   ....[33]....
        /*01ac*/ 	.word	0x00000830


	//   ....[34]....
        /*01b0*/ 	.word	0x00000870


	//   ....[35]....
        /*01b4*/ 	.word	0x00000880


	//   ....[36]....
        /*01b8*/ 	.word	0x000008f0


	//   ....[37]....
        /*01bc*/ 	.word	0x00000900


	//   ....[38]....
        /*01c0*/ 	.word	0x00000950


	//   ....[39]....
        /*01c4*/ 	.word	0x00000960


	//   ....[40]....
        /*01c8*/ 	.word	0x000009c0


	//   ....[41]....
        /*01cc*/ 	.word	0x000009d0


	//   ....[42]....
        /*01d0*/ 	.word	0x00000a70


	//   ....[43]....
        /*01d4*/ 	.word	0x00000a80


	//----- nvinfo : EIATTR_EXIT_INSTR_OFFSETS
	.align		4
.L_25:
        /*01d8*/ 	.byte	0x04, 0x1c
        /*01da*/ 	.short	(.L_27 - .L_26)


	//   ....[0]....
.L_26:
        /*01dc*/ 	.word	0x00000b50


	//   ....[1]....
        /*01e0*/ 	.word	0x00000b80


	//----- nvinfo : EIATTR_REQNTID
	.align		4
.L_27:
        /*01e4*/ 	.byte	0x04, 0x10
        /*01e6*/ 	.short	(.L_29 - .L_28)
.L_28:
        /*01e8*/ 	.word	0x00000040
        /*01ec*/ 	.word	0x00000001
        /*01f0*/ 	.word	0x00000001


	//----- nvinfo : EIATTR_CBANK_PARAM_SIZE
	.align		4
.L_29:
        /*01f4*/ 	.byte	0x03, 0x19
        /*01f6*/ 	.short	0x002c


	//----- nvinfo : EIATTR_PARAM_CBANK
	.align		4
        /*01f8*/ 	.byte	0x04, 0x0a
        /*01fa*/ 	.short	(.L_31 - .L_30)
	.align		4
.L_30:
        /*01fc*/ 	.word	index@(.nv.constant0.triton_per_fused_argmax_eq_stack_sum_0)
        /*0200*/ 	.short	0x0210
        /*0202*/ 	.short	0x002c


	//----- nvinfo : EIATTR_SW_WAR
	.align		4
.L_31:
        /*0204*/ 	.byte	0x04, 0x36
        /*0206*/ 	.short	(.L_33 - .L_32)
.L_32:
        /*0208*/ 	.word	0x00000008
.L_33:


//--------------------- .nv.callgraph             --------------------------
	.section	.nv.callgraph,"",@"SHT_CUDA_CALLGRAPH"
	.align	4
	.sectionentsize	8
	.align		4
        /*0000*/ 	.word	0x00000000
	.align		4
        /*0004*/ 	.word	0xffffffff
	.align		4
        /*0008*/ 	.word	0x00000000
	.align		4
        /*000c*/ 	.word	0xfffffffe
	.align		4
        /*0010*/ 	.word	0x00000000
	.align		4
        /*0014*/ 	.word	0xfffffffd
	.align		4
        /*0018*/ 	.word	0x00000000
	.align		4
        /*001c*/ 	.word	0xfffffffc


//--------------------- .text.triton_per_fused_argmax_eq_stack_sum_0 --------------------------
	.section	.text.triton_per_fused_argmax_eq_stack_sum_0,"ax",@progbits
	.sectionflags	@"SHF_BARRIERS=1"
	.align	128
        .global         triton_per_fused_argmax_eq_stack_sum_0
        .type           triton_per_fused_argmax_eq_stack_sum_0,@function
        .size           triton_per_fused_argmax_eq_stack_sum_0,(.L_x_1 - triton_per_fused_argmax_eq_stack_sum_0)
        .other          triton_per_fused_argmax_eq_stack_sum_0,@"STO_CUDA_ENTRY STV_DEFAULT"
triton_per_fused_argmax_eq_stack_sum_0:
.text.triton_per_fused_argmax_eq_stack_sum_0:
[----:B------:R-:W0:Y:S02]  /*0000*/  LDC R1, c[0x0][0x28] ;  /* 0x00000a00ff017b82 */ /* 0x000e240000000800 */
[----:B------:R-:W1:Y:S01]  /*0010*/  S2R R18, SR_TID.X ;  /* 0x0000000000127919 */ /* 0x000e620000002100 */
[----:B------:R-:W2:Y:S01]  /*0020*/  LDC.64 R8, c[0x0][0x210] ;  /* 0x00008400ff087b82 */ /* 0x000ea20000000a00 */
[----:B------:R-:W-:Y:S01]  /*0030*/  ULDC.64 UR6, c[0x0][0x208] ;  /* 0x0000820000067ab9 */ /* 0x000fe20000000a00 */
[----:B-1----:R-:W-:-:S05]  /*0040*/  IMAD.SHL.U32 R0, R18, 0x4, RZ ;  /* 0x0000000412007824 */ /* 0x002fca00078e00ff */
[----:B------:R-:W-:-:S05]  /*0050*/  LOP3.LUT R13, R0, 0xfc, RZ, 0xc0, !PT ;  /* 0x000000fc000d7812 */ /* 0x000fca00078ec0ff */
[----:B--2---:R-:W-:-:S05]  /*0060*/  IMAD.WIDE.U32 R8, R13, 0x4, R8 ;  /* 0x000000040d087825 */ /* 0x004fca00078e0008 */
[----:B------:R-:W2:Y:S04]  /*0070*/  LDG.E.EL R0, desc[UR6][R8.64] ;  /* 0x0000000608007981 */ /* 0x000ea8000c2e1900 */
[----:B------:R-:W3:Y:S04]  /*0080*/  LDG.E.EL R13, desc[UR6][R8.64+0x4] ;  /* 0x00000406080d7981 */ /* 0x000ee8000c2e1900 */
[----:B------:R-:W4:Y:S04]  /*0090*/  LDG.E.EL R12, desc[UR6][R8.64+0x8] ;  /* 0x00000806080c7981 */ /* 0x000f28000c2e1900 */
[----:B------:R-:W5:Y:S01]  /*00a0*/  LDG.E.EL R14, desc[UR6][R8.64+0xc] ;  /* 0x00000c06080e7981 */ /* 0x000f62000c2e1900 */
[----:B------:R-:W1:Y:S01]  /*00b0*/  S2UR UR5, SR_CgaCtaId ;  /* 0x00000000000579c3 */ /* 0x000e620000008800 */
[----:B------:R-:W-:-:S02]  /*00c0*/  UMOV UR4, 0x400 ;  /* 0x0000040000047882 */ /* 0x000fc40000000000 */
[----:B-1----:R-:W-:Y:S01]  /*00d0*/  UPRMT UR4, UR5, 0x654, UR4 ;  /* 0x0000065405047896 */ /* 0x002fe20008000004 */
[----:B--2---:R-:W-:-:S04]  /*00e0*/  FSETP.NAN.AND P0, PT, R0, R0, PT ;  /* 0x000000000000720b */ /* 0x004fc80003f08000 */
[CC--:B---3--:R-:W-:Y:S02]  /*00f0*/  FSETP.NUM.AND P1, PT, R13.reuse, R13.reuse, P0 ;  /* 0x0000000d0d00720b */ /* 0x0c8fe40000727000 */
[-C--:B------:R-:W-:Y:S02]  /*0100*/  FSETP.NAN.AND P2, PT, R13, R13.reuse, P0 ;  /* 0x0000000d0d00720b */ /* 0x080fe40000748000 */
[CC--:B------:R-:W-:Y:S02]  /*0110*/  FSETP.GT.OR P0, PT, R0.reuse, R13.reuse, P1 ;  /* 0x0000000d0000720b */ /* 0x0c0fe40000f04400 */
[----:B------:R-:W-:-:S04]  /*0120*/  FSETP.EQ.OR P2, PT, R0, R13, P2 ;  /* 0x0000000d0000720b */ /* 0x000fc80001742400 */
[----:B------:R-:W-:-:S04]  /*0130*/  PLOP3.LUT P0, PT, P0, P2, PT, 0xa8, 0x0 ;  /* 0x000000000000781c */ /* 0x000fc80000705570 */
[----:B------:R-:W-:Y:S02]  /*0140*/  FSEL R13, R0, R13, P0 ;  /* 0x0000000d000d7208 */ /* 0x000fe40000000000 */
[----:B------:R-:W-:Y:S02]  /*0150*/  SEL R0, RZ, 0x1, P0 ;  /* 0x00000001ff007807 */ /* 0x000fe40000000000 */
[----:B------:R-:W-:-:S04]  /*0160*/  FSETP.NAN.AND P1, PT, R13, R13, PT ;  /* 0x0000000d0d00720b */ /* 0x000fc80003f28000 */
[CC--:B----4-:R-:W-:Y:S02]  /*0170*/  FSETP.NUM.AND P2, PT, R12.reuse, R12.reuse, P1 ;  /* 0x0000000c0c00720b */ /* 0x0d0fe40000f47000 */
[-C--:B------:R-:W-:Y:S02]  /*0180*/  FSETP.NAN.AND P3, PT, R12, R12.reuse, P1 ;  /* 0x0000000c0c00720b */ /* 0x080fe40000f68000 */
[CC--:B------:R-:W-:Y:S02]  /*0190*/  FSETP.GT.OR P1, PT, R13.reuse, R12.reuse, P2 ;  /* 0x0000000c0d00720b */ /* 0x0c0fe40001724400 */
[----:B------:R-:W-:-:S04]  /*01a0*/  FSETP.EQ.OR P3, PT, R13, R12, P3 ;  /* 0x0000000c0d00720b */ /* 0x000fc80001f62400 */
[----:B------:R-:W-:-:S04]  /*01b0*/  PLOP3.LUT P1, PT, P1, P3, PT, 0xa8, 0x0 ;  /* 0x000000000000781c */ /* 0x000fc80000f27570 */
[----:B------:R-:W-:Y:S02]  /*01c0*/  FSEL R13, R13, R12, P1 ;  /* 0x0000000c0d0d7208 */ /* 0x000fe40000800000 */
[----:B------:R-:W-:Y:S02]  /*01d0*/  SEL R0, R0, 0x2, P1 ;  /* 0x0000000200007807 */ /* 0x000fe40000800000 */
[----:B------:R-:W-:-:S04]  /*01e0*/  FSETP.NAN.AND P2, PT, R13, R13, PT ;  /* 0x0000000d0d00720b */ /* 0x000fc80003f48000 */
[CC--:B-----5:R-:W-:Y:S02]  /*01f0*/  FSETP.NUM.AND P3, PT, R14.reuse, R14.reuse, P2 ;  /* 0x0000000e0e00720b */ /* 0x0e0fe40001767000 */
[-C--:B------:R-:W-:Y:S02]  /*0200*/  FSETP.NAN.AND P2, PT, R14, R14.reuse, P2 ;  /* 0x0000000e0e00720b */ /* 0x080fe40001748000 */
[CC--:B------:R-:W-:Y:S02]  /*0210*/  FSETP.GT.OR P0, PT, R13.reuse, R14.reuse, P3 ;  /* 0x0000000e0d00720b */ /* 0x0c0fe40001f04400 */
[----:B------:R-:W-:Y:S02]  /*0220*/  FSETP.EQ.OR P2, PT, R13, R14, P2 ;  /* 0x0000000e0d00720b */ /* 0x000fe40001742400 */
[----:B------:R-:W-:Y:S02]  /*0230*/  LOP3.LUT P3, RZ, R18, 0x1f, RZ, 0xc0, !PT ;  /* 0x0000001f12ff7812 */ /* 0x000fe4000786c0ff */
[----:B------:R-:W-:-:S02]  /*0240*/  PLOP3.LUT P0, PT, P0, P2, PT, 0xa8, 0x0 ;  /* 0x000000000000781c */ /* 0x000fc40000705570 */
[----:B------:R-:W-:Y:S02]  /*0250*/  ISETP.GE.AND P2, PT, R18, 0x2, PT ;  /* 0x000000021200780c */ /* 0x000fe40003f46270 */
[----:B------:R-:W-:-:S04]  /*0260*/  SEL R0, R0, 0x3, P0 ;  /* 0x0000000300007807 */ /* 0x000fc80000000000 */
[----:B------:R-:W-:-:S04]  /*0270*/  ISETP.NE.U32.AND P1, PT, R0, RZ, PT ;  /* 0x000000ff0000720c */ /* 0x000fc80003f25070 */
[----:B------:R-:W-:-:S04]  /*0280*/  ISETP.NE.AND.EX P1, PT, RZ, RZ, PT, P1 ;  /* 0x000000ffff00720c */ /* 0x000fc80003f25310 */
[----:B------:R-:W-:-:S05]  /*0290*/  SEL R17, RZ, 0x1, P1 ;  /* 0x00000001ff117807 */ /* 0x000fca0000800000 */
[----:B------:R-:W1:Y:S02]  /*02a0*/  SHFL.BFLY PT, R8, R17, 0x10, 0x1f ;  /* 0x0e001f0011087f89 */ /* 0x000e6400000e0000 */
[----:B-1----:R-:W-:-:S05]  /*02b0*/  IADD3 R15, P1, R8, R17, RZ ;  /* 0x00000011080f7210 */ /* 0x002fca0007f3e0ff */
[----:B------:R-:W1:Y:S01]  /*02c0*/  SHFL.BFLY PT, R8, R15, 0x8, 0x1f ;  /* 0x0d001f000f087f89 */ /* 0x000e6200000e0000 */
[----:B------:R-:W-:-:S05]  /*02d0*/  IMAD.X R16, RZ, RZ, RZ, P1 ;  /* 0x000000ffff107224 */ /* 0x000fca00008e06ff */
[----:B------:R-:W2:Y:S01]  /*02e0*/  SHFL.BFLY PT, R9, R16, 0x8, 0x1f ;  /* 0x0d001f0010097f89 */ /* 0x000ea200000e0000 */
[----:B-1----:R-:W-:-:S05]  /*02f0*/  IADD3 R13, P1, R8, R15, RZ ;  /* 0x0000000f080d7210 */ /* 0x002fca0007f3e0ff */
[----:B------:R-:W1:Y:S01]  /*0300*/  SHFL.BFLY PT, R8, R13, 0x4, 0x1f ;  /* 0x0c801f000d087f89 */ /* 0x000e6200000e0000 */
[----:B--2---:R-:W-:Y:S01]  /*0310*/  IMAD.X R14, R9, 0x1, R16, P1 ;  /* 0x00000001090e7824 */ /* 0x004fe200008e0610 */
[----:B------:R-:W-:-:S04]  /*0320*/  ISETP.NE.U32.AND P1, PT, R0, 0x1, PT ;  /* 0x000000010000780c */ /* 0x000fc80003f25070 */
[----:B------:R-:W2:Y:S01]  /*0330*/  SHFL.BFLY PT, R9, R14, 0x4, 0x1f ;  /* 0x0c801f000e097f89 */ /* 0x000ea200000e0000 */
[----:B------:R-:W-:-:S04]  /*0340*/  ISETP.NE.AND.EX P1, PT, RZ, RZ, PT, P1 ;  /* 0x000000ffff00720c */ /* 0x000fc80003f25310 */
[----:B------:R-:W-:-:S05]  /*0350*/  SEL R17, RZ, 0x1, P1 ;  /* 0x00000001ff117807 */ /* 0x000fca0000800000 */
[----:B------:R-:W3:Y:S01]  /*0360*/  SHFL.BFLY PT, R12, R17, 0x10, 0x1f ;  /* 0x0e001f00110c7f89 */ /* 0x000ee200000e0000 */
[----:B-1----:R-:W-:-:S05]  /*0370*/  IADD3 R19, P1, R8, R13, RZ ;  /* 0x0000000d08137210 */ /* 0x002fca0007f3e0ff */
[----:B------:R-:W1:Y:S01]  /*0380*/  SHFL.BFLY PT, R8, R19, 0x2, 0x1f ;  /* 0x0c401f0013087f89 */ /* 0x000e6200000e0000 */
[----:B--2---:R-:W-:-:S05]  /*0390*/  IMAD.X R16, R9, 0x1, R14, P1 ;  /* 0x0000000109107824 */ /* 0x004fca00008e060e */
[----:B------:R-:W2:Y:S01]  /*03a0*/  SHFL.BFLY PT, R9, R16, 0x2, 0x1f ;  /* 0x0c401f0010097f89 */ /* 0x000ea200000e0000 */
[----:B---3--:R-:W-:-:S05]  /*03b0*/  IADD3 R20, P1, R12, R17, RZ ;  /* 0x000000110c147210 */ /* 0x008fca0007f3e0ff */
[----:B------:R-:W-:Y:S01]  /*03c0*/  IMAD.X R15, RZ, RZ, RZ, P1 ;  /* 0x000000ffff0f7224 */ /* 0x000fe200008e06ff */
[----:B------:R-:W3:Y:S04]  /*03d0*/  SHFL.BFLY PT, R13, R20, 0x8, 0x1f ;  /* 0x0d001f00140d7f89 */ /* 0x000ee800000e0000 */
[----:B------:R-:W4:Y:S01]  /*03e0*/  SHFL.BFLY PT, R14, R15, 0x8, 0x1f ;  /* 0x0d001f000f0e7f89 */ /* 0x000f2200000e0000 */
[----:B-1----:R-:W-:-:S05]  /*03f0*/  IADD3 R21, P1, R8, R19, RZ ;  /* 0x0000001308157210 */ /* 0x002fca0007f3e0ff */
[----:B------:R-:W1:Y:S01]  /*0400*/  SHFL.BFLY PT, R12, R21, 0x1, 0x1f ;  /* 0x0c201f00150c7f89 */ /* 0x000e6200000e0000 */
[----:B--2---:R-:W-:Y:S01]  /*0410*/  IMAD.X R17, R9, 0x1, R16, P1 ;  /* 0x0000000109117824 */ /* 0x004fe200008e0610 */
[----:B------:R-:W-:-:S04]  /*0420*/  SHF.R.U32.HI R9, RZ, 0x2, R18 ;  /* 0x00000002ff097819 */ /* 0x000fc80000011612 */
[----:B------:R-:W2:Y:S01]  /*0430*/  SHFL.BFLY PT, R8, R17, 0x1, 0x1f ;  /* 0x0c201f0011087f89 */ /* 0x000ea200000e0000 */
[----:B---3--:R-:W-:-:S05]  /*0440*/  IADD3 R19, P1, R13, R20, RZ ;  /* 0x000000140d137210 */ /* 0x008fca0007f3e0ff */
[----:B----4-:R-:W-:Y:S01]  /*0450*/  IMAD.X R16, R14, 0x1, R15, P1 ;  /* 0x000000010e107824 */ /* 0x010fe200008e060f */
[----:B------:R-:W-:Y:S01]  /*0460*/  ISETP.NE.U32.AND P1, PT, R0, 0x2, PT ;  /* 0x000000020000780c */ /* 0x000fe20003f25070 */
[----:B------:R-:W3:Y:S01]  /*0470*/  SHFL.BFLY PT, R14, R19, 0x4, 0x1f ;  /* 0x0c801f00130e7f89 */ /* 0x000ee200000e0000 */
[----:B------:R-:W-:Y:S02]  /*0480*/  LOP3.LUT R0, R9, 0x8, RZ, 0xc0, !PT ;  /* 0x0000000809007812 */ /* 0x000fe400078ec0ff */
[----:B------:R-:W-:Y:S01]  /*0490*/  ISETP.NE.AND.EX P1, PT, RZ, RZ, PT, P1 ;  /* 0x000000ffff00720c */ /* 0x000fe20003f25310 */
[----:B------:R-:W4:Y:S01]  /*04a0*/  SHFL.BFLY PT, R15, R16, 0x4, 0x1f ;  /* 0x0c801f00100f7f89 */ /* 0x000f2200000e0000 */
[----:B-1----:R-:W-:Y:S02]  /*04b0*/  IADD3 R12, P4, R12, R21, RZ ;  /* 0x000000150c0c7210 */ /* 0x002fe40007f9e0ff */
[----:B------:R-:W-:-:S03]  /*04c0*/  SEL R22, RZ, 0x1, P1 ;  /* 0x00000001ff167807 */ /* 0x000fc60000800000 */
[----:B--2---:R-:W-:Y:S01]  /*04d0*/  IMAD.X R13, R8, 0x1, R17, P4 ;  /* 0x00000001080d7824 */ /* 0x004fe200020e0611 */
[----:B------:R-:W-:Y:S01]  /*04e0*/  LEA R8, R18, UR4, 0x3 ;  /* 0x0000000412087c11 */ /* 0x000fe2000f8e18ff */
[----:B------:R-:W1:Y:S04]  /*04f0*/  SHFL.BFLY PT, R17, R22, 0x10, 0x1f ;  /* 0x0e001f0016117f89 */ /* 0x000e6800000e0000 */
[----:B------:R-:W-:Y:S01]  /*0500*/  @!P3 STS.64 [R0+UR4], R12 ;  /* 0x0000000c0000b988 */ /* 0x000fe20008000a04 */
[----:B------:R-:W-:Y:S01]  /*0510*/  BAR.SYNC.DEFER_BLOCKING 0x0 ;  /* 0x0000000000007b1d */ /* 0x000fe20000010000 */
[----:B---3--:R-:W-:-:S05]  /*0520*/  IADD3 R24, P1, R14, R19, RZ ;  /* 0x000000130e187210 */ /* 0x008fca0007f3e0ff */
[----:B----4-:R-:W-:Y:S01]  /*0530*/  IMAD.X R25, R15, 0x1, R16, P1 ;  /* 0x000000010f197824 */ /* 0x010fe200008e0610 */
[----:B------:R-:W2:Y:S04]  /*0540*/  SHFL.BFLY PT, R9, R24, 0x2, 0x1f ;  /* 0x0c401f0018097f89 */ /* 0x000ea800000e0000 */
[----:B------:R-:W3:Y:S01]  /*0550*/  SHFL.BFLY PT, R16, R25, 0x2, 0x1f ;  /* 0x0c401f0019107f89 */ /* 0x000ee200000e0000 */
[----:B-1----:R-:W-:-:S05]  /*0560*/  IADD3 R21, P1, R17, R22, RZ ;  /* 0x0000001611157210 */ /* 0x002fca0007f3e0ff */
[----:B------:R-:W-:Y:S01]  /*0570*/  IMAD.X R20, RZ, RZ, RZ, P1 ;  /* 0x000000ffff147224 */ /* 0x000fe200008e06ff */
[----:B------:R-:W1:Y:S04]  /*0580*/  SHFL.BFLY PT, R12, R21, 0x8, 0x1f ;  /* 0x0d001f00150c7f89 */ /* 0x000e6800000e0000 */
[----:B------:R-:W-:Y:S04]  /*0590*/  @!P2 LDS.64 R10, [R8] ;  /* 0x00000000080aa984 */ /* 0x000fe80000000a00 */
[----:B------:R-:W4:Y:S01]  /*05a0*/  SHFL.BFLY PT, R17, R20, 0x8, 0x1f ;  /* 0x0d001f0014117f89 */ /* 0x000f2200000e0000 */
[----:B--2---:R-:W-:-:S02]  /*05b0*/  IADD3 R23, P1, R9, R24, RZ ;  /* 0x0000001809177210 */ /* 0x004fc40007f3e0ff */
[----:B------:R-:W-:-:S03]  /*05c0*/  LOP3.LUT R9, R18, 0x1, RZ, 0xc0, !PT ;  /* 0x0000000112097812 */ /* 0x000fc600078ec0ff */
[----:B---3--:R-:W-:Y:S01]  /*05d0*/  IMAD.X R16, R16, 0x1, R25, P1 ;  /* 0x0000000110107824 */ /* 0x008fe200008e0619 */
[----:B------:R-:W-:Y:S01]  /*05e0*/  ISETP.NE.U32.AND P1, PT, R9, 0x1, PT ;  /* 0x000000010900780c */ /* 0x000fe20003f25070 */
[----:B------:R-:W2:Y:S03]  /*05f0*/  SHFL.BFLY PT, R14, R23, 0x1, 0x1f ;  /* 0x0c201f00170e7f89 */ /* 0x000ea600000e0000 */
[----:B------:R-:W-:Y:S01]  /*0600*/  ISETP.LT.AND P1, PT, R18, 0x2, P1 ;  /* 0x000000021200780c */ /* 0x000fe20000f21270 */
[----:B------:R-:W3:Y:S01]  /*0610*/  SHFL.BFLY PT, R15, R16, 0x1, 0x1f ;  /* 0x0c201f00100f7f89 */ /* 0x000ee200000e0000 */
[----:B-1----:R-:W-:-:S05]  /*0620*/  IADD3 R9, P4, R12, R21, RZ ;  /* 0x000000150c097210 */ /* 0x002fca0007f9e0ff */
[----:B----4-:R-:W-:Y:S02]  /*0630*/  IMAD.X R17, R17, 0x1, R20, P4 ;  /* 0x0000000111117824 */ /* 0x010fe400020e0614 */
[----:B------:R-:W-:Y:S04]  /*0640*/  SHFL.BFLY PT, R20, R9, 0x4, 0x1f ;  /* 0x0c801f0009147f89 */ /* 0x000fe800000e0000 */
[----:B------:R-:W-:Y:S01]  /*0650*/  SHFL.BFLY PT, R22, R17, 0x4, 0x1f ;  /* 0x0c801f0011167f89 */ /* 0x000fe200000e0000 */
[----:B--2---:R-:W-:-:S03]  /*0660*/  IADD3 R14, P5, R14, R23, RZ ;  /* 0x000000170e0e7210 */ /* 0x004fc60007fbe0ff */
[----:B------:R-:W1:Y:S02]  /*0670*/  SHFL.BFLY PT, R13, R10, 0x1, 0x1f ;  /* 0x0c201f000a0d7f89 */ /* 0x000e6400000e0000 */
[----:B---3--:R-:W-:Y:S02]  /*0680*/  IMAD.X R15, R15, 0x1, R16, P5 ;  /* 0x000000010f0f7824 */ /* 0x008fe400028e0610 */
[----:B------:R-:W2:Y:S01]  /*0690*/  SHFL.BFLY PT, R19, R11, 0x1, 0x1f ;  /* 0x0c201f000b137f89 */ /* 0x000ea200000e0000 */
[----:B-1----:R-:W-:-:S05]  /*06a0*/  IADD3 R12, P4, R10, R13, RZ ;  /* 0x0000000d0a0c7210 */ /* 0x002fca0007f9e0ff */
[----:B--2---:R-:W-:Y:S01]  /*06b0*/  IMAD.X R13, R11, 0x1, R19, P4 ;  /* 0x000000010b0d7824 */ /* 0x004fe200020e0613 */
[----:B------:R-:W-:Y:S02]  /*06c0*/  SEL R19, RZ, 0x1, P0 ;  /* 0x00000001ff137807 */ /* 0x000fe40000000000 */
[----:B------:R-:W-:Y:S02]  /*06d0*/  IADD3 R26, P0, R20, R9, RZ ;  /* 0x00000009141a7210 */ /* 0x000fe40007f1e0ff */
[----:B------:R-:W-:Y:S03]  /*06e0*/  @P1 STS.64 [R8], R12 ;  /* 0x0000000c08001388 */ /* 0x000fe60000000a00 */
[----:B------:R-:W-:Y:S01]  /*06f0*/  IMAD.X R25, R22, 0x1, R17, P0 ;  /* 0x0000000116197824 */ /* 0x000fe200000e0611 */
[----:B------:R-:W-:Y:S06]  /*0700*/  BAR.SYNC.DEFER_BLOCKING 0x0 ;  /* 0x0000000000007b1d */ /* 0x000fec0000010000 */
[----:B------:R-:W1:Y:S04]  /*0710*/  SHFL.BFLY PT, R16, R19, 0x10, 0x1f ;  /* 0x0e001f0013107f89 */ /* 0x000e6800000e0000 */
[----:B------:R-:W2:Y:S04]  /*0720*/  SHFL.BFLY PT, R9, R26, 0x2, 0x1f ;  /* 0x0c401f001a097f89 */ /* 0x000ea800000e0000 */
[----:B------:R-:W3:Y:S04]  /*0730*/  SHFL.BFLY PT, R12, R25, 0x2, 0x1f ;  /* 0x0c401f00190c7f89 */ /* 0x000ee800000e0000 */
[----:B------:R-:W-:Y:S01]  /*0740*/  LDS.64 R10, [UR4] ;  /* 0x00000004ff0a7984 */ /* 0x000fe20008000a00 */
[----:B------:R-:W-:Y:S01]  /*0750*/  BAR.SYNC.DEFER_BLOCKING 0x0 ;  /* 0x0000000000007b1d */ /* 0x000fe20000010000 */
[----:B-1----:R-:W-:-:S05]  /*0760*/  IADD3 R21, P0, R16, R19, RZ ;  /* 0x0000001310157210 */ /* 0x002fca0007f1e0ff */
[----:B------:R-:W-:Y:S01]  /*0770*/  IMAD.X R20, RZ, RZ, RZ, P0 ;  /* 0x000000ffff147224 */ /* 0x000fe200000e06ff */
[----:B------:R-:W1:Y:S01]  /*0780*/  SHFL.BFLY PT, R16, R21, 0x8, 0x1f ;  /* 0x0d001f0015107f89 */ /* 0x000e6200000e0000 */
[----:B--2---:R-:W-:-:S03]  /*0790*/  IADD3 R23, P0, R9, R26, RZ ;  /* 0x0000001a09177210 */ /* 0x004fc60007f1e0ff */
[----:B------:R-:W2:Y:S02]  /*07a0*/  SHFL.BFLY PT, R17, R20, 0x8, 0x1f ;  /* 0x0d001f0014117f89 */ /* 0x000ea400000e0000 */
[----:B---3--:R-:W-:Y:S02]  /*07b0*/  IMAD.X R24, R12, 0x1, R25, P0 ;  /* 0x000000010c187824 */ /* 0x008fe400000e0619 */
[----:B------:R-:W-:Y:S01]  /*07c0*/  @!P3 STS.64 [R0+UR4], R14 ;  /* 0x0000000e0000b988 */ /* 0x000fe20008000a04 */
[----:B------:R-:W-:Y:S01]  /*07d0*/  BAR.SYNC.DEFER_BLOCKING 0x0 ;  /* 0x0000000000007b1d */ /* 0x000fe20000010000 */
[----:B-1----:R-:W-:-:S05]  /*07e0*/  IADD3 R19, P0, R16, R21, RZ ;  /* 0x0000001510137210 */ /* 0x002fca0007f1e0ff */
[----:B------:R-:W1:Y:S01]  /*07f0*/  SHFL.BFLY PT, R14, R23, 0x1, 0x1f ;  /* 0x0c201f00170e7f89 */ /* 0x000e6200000e0000 */
[----:B--2---:R-:W-:-:S03]  /*0800*/  IMAD.X R22, R17, 0x1, R20, P0 ;  /* 0x0000000111167824 */ /* 0x004fc600000e0614 */
[----:B------:R-:W2:Y:S04]  /*0810*/  SHFL.BFLY PT, R15, R24, 0x1, 0x1f ;  /* 0x0c201f00180f7f89 */ /* 0x000ea800000e0000 */
[----:B------:R-:W-:Y:S04]  /*0820*/  SHFL.BFLY PT, R16, R19, 0x4, 0x1f ;  /* 0x0c801f0013107f89 */ /* 0x000fe800000e0000 */
[----:B------:R-:W-:Y:S04]  /*0830*/  SHFL.BFLY PT, R17, R22, 0x4, 0x1f ;  /* 0x0c801f0016117f89 */ /* 0x000fe800000e0000 */
[----:B------:R-:W3:Y:S01]  /*0840*/  @!P2 LDS.64 R6, [R8] ;  /* 0x000000000806a984 */ /* 0x000ee20000000a00 */
[----:B-1----:R-:W-:-:S05]  /*0850*/  IADD3 R14, P4, R14, R23, RZ ;  /* 0x000000170e0e7210 */ /* 0x002fca0007f9e0ff */
[----:B--2---:R-:W-:Y:S01]  /*0860*/  IMAD.X R15, R15, 0x1, R24, P4 ;  /* 0x000000010f0f7824 */ /* 0x004fe200020e0618 */
[----:B---3--:R-:W1:Y:S04]  /*0870*/  SHFL.BFLY PT, R13, R6, 0x1, 0x1f ;  /* 0x0c201f00060d7f89 */ /* 0x008e6800000e0000 */
[----:B------:R-:W2:Y:S01]  /*0880*/  SHFL.BFLY PT, R9, R7, 0x1, 0x1f ;  /* 0x0c201f0007097f89 */ /* 0x000ea200000e0000 */
[----:B-1----:R-:W-:-:S05]  /*0890*/  IADD3 R12, P0, R6, R13, RZ ;  /* 0x0000000d060c7210 */ /* 0x002fca0007f1e0ff */
[----:B--2---:R-:W-:Y:S01]  /*08a0*/  IMAD.X R13, R7, 0x1, R9, P0 ;  /* 0x00000001070d7824 */ /* 0x004fe200000e0609 */
[----:B------:R-:W-:-:S04]  /*08b0*/  IADD3 R20, P0, R16, R19, RZ ;  /* 0x0000001310147210 */ /* 0x000fc80007f1e0ff */
[----:B------:R-:W-:Y:S01]  /*08c0*/  @P1 STS.64 [R8], R12 ;  /* 0x0000000c08001388 */ /* 0x000fe20000000a00 */
[----:B------:R-:W-:Y:S01]  /*08d0*/  IMAD.X R23, R17, 0x1, R22, P0 ;  /* 0x0000000111177824 */ /* 0x000fe200000e0616 */
[----:B------:R-:W-:Y:S06]  /*08e0*/  BAR.SYNC.DEFER_BLOCKING 0x0 ;  /* 0x0000000000007b1d */ /* 0x000fec0000010000 */
[----:B------:R-:W1:Y:S04]  /*08f0*/  SHFL.BFLY PT, R9, R20, 0x2, 0x1f ;  /* 0x0c401f0014097f89 */ /* 0x000e6800000e0000 */
[----:B------:R-:W2:Y:S04]  /*0900*/  SHFL.BFLY PT, R16, R23, 0x2, 0x1f ;  /* 0x0c401f0017107f89 */ /* 0x000ea800000e0000 */
[----:B------:R-:W-:Y:S01]  /*0910*/  LDS.64 R6, [UR4] ;  /* 0x00000004ff067984 */ /* 0x000fe20008000a00 */
[----:B------:R-:W-:Y:S01]  /*0920*/  BAR.SYNC.DEFER_BLOCKING 0x0 ;  /* 0x0000000000007b1d */ /* 0x000fe20000010000 */
[----:B-1----:R-:W-:-:S05]  /*0930*/  IADD3 R19, P0, R9, R20, RZ ;  /* 0x0000001409137210 */ /* 0x002fca0007f1e0ff */
[----:B--2---:R-:W-:Y:S02]  /*0940*/  IMAD.X R21, R16, 0x1, R23, P0 ;  /* 0x0000000110157824 */ /* 0x004fe400000e0617 */
[----:B------:R-:W1:Y:S04]  /*0950*/  SHFL.BFLY PT, R16, R19, 0x1, 0x1f ;  /* 0x0c201f0013107f89 */ /* 0x000e6800000e0000 */
[----:B------:R-:W2:Y:S04]  /*0960*/  SHFL.BFLY PT, R12, R21, 0x1, 0x1f ;  /* 0x0c201f00150c7f89 */ /* 0x000ea800000e0000 */
[----:B------:R-:W-:Y:S01]  /*0970*/  @!P3 STS.64 [R0+UR4], R14 ;  /* 0x0000000e0000b988 */ /* 0x000fe20008000a04 */
[----:B------:R-:W-:Y:S01]  /*0980*/  BAR.SYNC.DEFER_BLOCKING 0x0 ;  /* 0x0000000000007b1d */ /* 0x000fe20000010000 */
[----:B-1----:R-:W-:-:S05]  /*0990*/  IADD3 R16, P4, R16, R19, RZ ;  /* 0x0000001310107210 */ /* 0x002fca0007f9e0ff */
[----:B--2---:R-:W-:Y:S01]  /*09a0*/  IMAD.X R17, R12, 0x1, R21, P4 ;  /* 0x000000010c117824 */ /* 0x004fe200020e0615 */
[----:B------:R-:W1:Y:S04]  /*09b0*/  @!P2 LDS.64 R4, [R8] ;  /* 0x000000000804a984 */ /* 0x000e680000000a00 */
[----:B-1----:R-:W1:Y:S04]  /*09c0*/  SHFL.BFLY PT, R9, R4, 0x1, 0x1f ;  /* 0x0c201f0004097f89 */ /* 0x002e6800000e0000 */
[----:B------:R-:W2:Y:S01]  /*09d0*/  SHFL.BFLY PT, R13, R5, 0x1, 0x1f ;  /* 0x0c201f00050d7f89 */ /* 0x000ea200000e0000 */
[----:B-1----:R-:W-:-:S05]  /*09e0*/  IADD3 R14, P0, R4, R9, RZ ;  /* 0x00000009040e7210 */ /* 0x002fca0007f1e0ff */
[----:B--2---:R-:W-:-:S05]  /*09f0*/  IMAD.X R15, R5, 0x1, R13, P0 ;  /* 0x00000001050f7824 */ /* 0x004fca00000e060d */
[----:B------:R-:W-:Y:S01]  /*0a00*/  @P1 STS.64 [R8], R14 ;  /* 0x0000000e08001388 */ /* 0x000fe20000000a00 */
[----:B------:R-:W-:Y:S06]  /*0a10*/  BAR.SYNC.DEFER_BLOCKING 0x0 ;  /* 0x0000000000007b1d */ /* 0x000fec0000010000 */
[----:B------:R-:W-:Y:S02]  /*0a20*/  LDS.64 R12, [UR4] ;  /* 0x00000004ff0c7984 */ /* 0x000fe40008000a00 */
[----:B------:R-:W-:Y:S06]  /*0a30*/  BAR.SYNC.DEFER_BLOCKING 0x0 ;  /* 0x0000000000007b1d */ /* 0x000fec0000010000 */
[----:B------:R-:W-:Y:S02]  /*0a40*/  @!P3 STS.64 [R0+UR4], R16 ;  /* 0x000000100000b988 */ /* 0x000fe40008000a04 */
[----:B------:R-:W-:Y:S06]  /*0a50*/  BAR.SYNC.DEFER_BLOCKING 0x0 ;  /* 0x0000000000007b1d */ /* 0x000fec0000010000 */
[----:B------:R-:W1:Y:S04]  /*0a60*/  @!P2 LDS.64 R2, [R8] ;  /* 0x000000000802a984 */ /* 0x000e680000000a00 */
[----:B-1----:R-:W1:Y:S04]  /*0a70*/  SHFL.BFLY PT, R21, R2, 0x1, 0x1f ;  /* 0x0c201f0002157f89 */ /* 0x002e6800000e0000 */
[----:B------:R-:W2:Y:S01]  /*0a80*/  SHFL.BFLY PT, R5, R3, 0x1, 0x1f ;  /* 0x0c201f0003057f89 */ /* 0x000ea200000e0000 */
[----:B-1----:R-:W-:-:S05]  /*0a90*/  IADD3 R20, P0, R2, R21, RZ ;  /* 0x0000001502147210 */ /* 0x002fca0007f1e0ff */
[----:B--2---:R-:W-:Y:S01]  /*0aa0*/  IMAD.X R21, R3, 0x1, R5, P0 ;  /* 0x0000000103157824 */ /* 0x004fe200000e0605 */
[----:B------:R-:W-:-:S04]  /*0ab0*/  LOP3.LUT P0, RZ, R18, 0x3f, RZ, 0xc0, !PT ;  /* 0x0000003f12ff7812 */ /* 0x000fc8000780c0ff */
[----:B------:R-:W-:Y:S01]  /*0ac0*/  @P1 STS.64 [R8], R20 ;  /* 0x0000001408001388 */ /* 0x000fe20000000a00 */
[----:B------:R-:W-:Y:S08]  /*0ad0*/  BAR.SYNC.DEFER_BLOCKING 0x0 ;  /* 0x0000000000007b1d */ /* 0x000ff00000010000 */
[----:B------:R-:W1:Y:S08]  /*0ae0*/  @!P0 LDC.64 R14, c[0x0][0x218] ;  /* 0x00008600ff0e8b82 */ /* 0x000e700000000a00 */
[----:B------:R-:W2:Y:S08]  /*0af0*/  @!P0 LDC.64 R16, c[0x0][0x220] ;  /* 0x00008800ff108b82 */ /* 0x000eb00000000a00 */
[----:B------:R-:W3:Y:S01]  /*0b00*/  @!P0 LDC.64 R18, c[0x0][0x228] ;  /* 0x00008a00ff128b82 */ /* 0x000ee20000000a00 */
[----:B------:R-:W1:Y:S04]  /*0b10*/  LDS.64 R4, [UR4] ;  /* 0x00000004ff047984 */ /* 0x000e680008000a00 */
[----:B-1----:R1:W-:Y:S04]  /*0b20*/  @!P0 STG.E.64 desc[UR6][R14.64], R4 ;  /* 0x000000040e008986 */ /* 0x0023e8000c101b06 */
[----:B--2---:R1:W-:Y:S04]  /*0b30*/  @!P0 STG.E.64 desc[UR6][R16.64], R12 ;  /* 0x0000000c10008986 */ /* 0x0043e8000c101b06 */
[----:B---3--:R1:W-:Y:S01]  /*0b40*/  @!P0 STG.E.64 desc[UR6][R18.64], R6 ;  /* 0x0000000612008986 */ /* 0x0083e2000c101b06 */
[----:B------:R-:W-:Y:S05]  /*0b50*/  @P0 EXIT ;  /* 0x000000000000094d */ /* 0x000fea0003800000 */
[----:B------:R-:W0:Y:S02]  /*0b60*/  LDC.64 R2, c[0x0][0x230] ;  /* 0x00008c00ff027b82 */ /* 0x000e240000000a00 */
[----:B0-----:R-:W-:Y:S01]  /*0b70*/  STG.E.64 desc[UR6][R2.64], R10 ;  /* 0x0000000a02007986 */ /* 0x001fe2000c101b06 */
[----:B------:R-:W-:Y:S05]  /*0b80*/  EXIT ;  /* 0x000000000000794d */ /* 0x000fea0003800000 */
.L_x_0:
[----:B------:R-:W-:-:S00]  /*0b90*/  BRA `(.L_x_0) ;  /* 0xfffffffc00fc7947 */ /* 0x000fc0000383ffff */
[----:B------:R-:W-:-:S00]  /*0ba0*/  NOP ;  /* 0x0000000000007918 */ /* 0x000fc00000000000 */
        /* <DEDUP_REMOVED lines=13> */
.L_x_1:


//--------------------- .nv.shared.triton_per_fused_argmax_eq_stack_sum_0 --------------------------
	.section	.nv.shared.triton_per_fused_argmax_eq_stack_sum_0,"aw",@nobits
	.sectionflags	@""
	.align	16
	.zero		1024


//--------------------- .nv.constant0.triton_per_fused_argmax_eq_stack_sum_0 --------------------------
	.section	.nv.constant0.triton_per_fused_argmax_eq_stack_sum_0,"a",@progbits
	.sectionflags	@""
	.align	4
.nv.constant0.triton_per_fused_argmax_eq_stack_sum_0:
	.zero		572
